	.headerflags	@"EF_CUDA_TEXMODE_UNIFIED EF_CUDA_64BIT_ADDRESS EF_CUDA_ACCELERATORS EF_CUDA_SM90 EF_CUDA_VIRTUAL_SM(EF_CUDA_SM90)"
	.elftype	@"ET_EXEC"


//--------------------- .nv.info                  --------------------------
	.section	.nv.info,"",@"SHT_CUDA_INFO"
	.align	4


	//----- nvinfo : EIATTR_REGCOUNT
	.align		4
        /*0000*/ 	.byte	0x04, 0x2f
        /*0002*/ 	.short	(.L_1 - .L_0)
	.align		4
.L_0:
        /*0004*/ 	.word	index@(triton_poi_fused__to_copy_add_arange_mul_8)
        /*0008*/ 	.word	0x0000000a


	//----- nvinfo : EIATTR_MIN_STACK_SIZE
	.align		4
.L_1:
        /*000c*/ 	.byte	0x04, 0x12
        /*000e*/ 	.short	(.L_3 - .L_2)
	.align		4
.L_2:
        /*0010*/ 	.word	index@(triton_poi_fused__to_copy_add_arange_mul_8)
        /*0014*/ 	.word	0x00000000


	//----- nvinfo : EIATTR_FRAME_SIZE
	.align		4
.L_3:
        /*0018*/ 	.byte	0x04, 0x11
        /*001a*/ 	.short	(.L_5 - .L_4)
	.align		4
.L_4:
        /*001c*/ 	.word	index@(triton_poi_fused__to_copy_add_arange_mul_8)
        /*0020*/ 	.word	0x00000000


	//----- nvinfo : EIATTR_MIN_STACK_SIZE
	.align		4
.L_5:
        /*0024*/ 	.byte	0x04, 0x12
        /*0026*/ 	.short	(.L_7 - .L_6)
	.align		4
.L_6:
        /*0028*/ 	.word	index@(triton_poi_fused__to_copy_add_arange_mul_8)
        /*002c*/ 	.word	0x00000000
.L_7:


//--------------------- .nv.info.triton_poi_fused__to_copy_add_arange_mul_8 --------------------------
	.section	.nv.info.triton_poi_fused__to_copy_add_arange_mul_8,"",@"SHT_CUDA_INFO"
	.sectionflags	@""
	.align	4


	//----- nvinfo : EIATTR_CUDA_API_VERSION
	.align		4
        /*0000*/ 	.byte	0x04, 0x37
        /*0002*/ 	.short	(.L_9 - .L_8)
.L_8:
        /*0004*/ 	.word	0x0000007c


	//----- nvinfo : EIATTR_KPARAM_INFO
	.align		4
.L_9:
        /*0008*/ 	.byte	0x04, 0x17
        /*000a*/ 	.short	(.L_11 - .L_10)
.L_10:
        /*000c*/ 	.word	0x00000000
        /*0010*/ 	.short	0x0001
        /*0012*/ 	.short	0x0008
        /*0014*/ 	.byte	0x00, 0xf0, 0x11, 0x00


	//----- nvinfo : EIATTR_KPARAM_INFO
	.align		4
.L_11:
        /*0018*/ 	.byte	0x04, 0x17
        /*001a*/ 	.short	(.L_13 - .L_12)
.L_12:
        /*001c*/ 	.word	0x00000000
        /*0020*/ 	.short	0x0000
        /*0022*/ 	.short	0x0000
        /*0024*/ 	.byte	0x00, 0xf4, 0x21, 0x00


	//----- nvinfo : EIATTR_SPARSE_MMA_MASK
	.align		4
.L_13:
        /*0028*/ 	.byte	0x03, 0x50
        /*002a*/ 	.short	0x0000


	//----- nvinfo : EIATTR_MAXREG_COUNT
	.align		4
        /*002c*/ 	.byte	0x03, 0x1b
        /*002e*/ 	.short	0x00ff


	//----- nvinfo : EIATTR_EXIT_INSTR_OFFSETS
	.align		4
        /*0030*/ 	.byte	0x04, 0x1c
        /*0032*/ 	.short	(.L_15 - .L_14)


	//   ....[0]....
.L_14:
        /*0034*/ 	.word	0x00000120


	//   ....[1]....
        /*0038*/ 	.word	0x00000150


	//----- nvinfo : EIATTR_REQNTID
	.align		4
.L_15:
        /*003c*/ 	.byte	0x04, 0x10
        /*003e*/ 	.short	(.L_17 - .L_16)
.L_16:
        /*0040*/ 	.word	0x00000080
        /*0044*/ 	.word	0x00000001
        /*0048*/ 	.word	0x00000001


	//----- nvinfo : EIATTR_CBANK_PARAM_SIZE
	.align		4
.L_17:
        /*004c*/ 	.byte	0x03, 0x19
        /*004e*/ 	.short	0x000c


	//----- nvinfo : EIATTR_PARAM_CBANK
	.align		4
        /*0050*/ 	.byte	0x04, 0x0a
        /*0052*/ 	.short	(.L_19 - .L_18)
	.align		4
.L_18:
        /*0054*/ 	.word	index@(.nv.constant0.triton_poi_fused__to_copy_add_arange_mul_8)
        /*0058*/ 	.short	0x0210
        /*005a*/ 	.short	0x000c


	//----- nvinfo : EIATTR_SW_WAR
	.align		4
.L_19:
        /*005c*/ 	.byte	0x04, 0x36
        /*005e*/ 	.short	(.L_21 - .L_20)
.L_20:
        /*0060*/ 	.word	0x00000008
.L_21:


//--------------------- .nv.callgraph             --------------------------
	.section	.nv.callgraph,"",@"SHT_CUDA_CALLGRAPH"
	.align	4
	.sectionentsize	8
	.align		4
        /*0000*/ 	.word	0x00000000
	.align		4
        /*0004*/ 	.word	0xffffffff
	.align		4
        /*0008*/ 	.word	0x00000000
	.align		4
        /*000c*/ 	.word	0xfffffffe
	.align		4
        /*0010*/ 	.word	0x00000000
	.align		4
        /*0014*/ 	.word	0xfffffffd
	.align		4
        /*0018*/ 	.word	0x00000000
	.align		4
        /*001c*/ 	.word	0xfffffffc


//--------------------- .text.triton_poi_fused__to_copy_add_arange_mul_8 --------------------------
	.section	.text.triton_poi_fused__to_copy_add_arange_mul_8,"ax",@progbits
	.align	128
        .global         triton_poi_fused__to_copy_add_arange_mul_8
        .type           triton_poi_fused__to_copy_add_arange_mul_8,@function
        .size           triton_poi_fused__to_copy_add_arange_mul_8,(.L_x_1 - triton_poi_fused__to_copy_add_arange_mul_8)
        .other          triton_poi_fused__to_copy_add_arange_mul_8,@"STO_CUDA_ENTRY STV_DEFAULT"
triton_poi_fused__to_copy_add_arange_mul_8:
.text.triton_poi_fused__to_copy_add_arange_mul_8:
[----:B------:R-:W0:Y:S02]  /*0000*/  LDC R1, c[0x0][0x28] ;  /* 0x00000a00ff017b82 */ /* 0x000e240000000800 */
[----:B------:R-:W1:Y:S01]  /*0010*/  S2R R0, SR_TID.X ;  /* 0x0000000000007919 */ /* 0x000e620000002100 */
[----:B------:R-:W2:Y:S01]  /*0020*/  LDC.64 R2, c[0x0][0x210] ;  /* 0x00008400ff027b82 */ /* 0x000ea20000000a00 */
[----:B------:R-:W3:Y:S01]  /*0030*/  S2R R5, SR_CTAID.X ;  /* 0x0000000000057919 */ /* 0x000ee20000002500 */
[----:B-1----:R-:W-:-:S05]  /*0040*/  IMAD.SHL.U32 R0, R0, 0x2, RZ ;  /* 0x0000000200007824 */ /* 0x002fca00078e00ff */
[----:B------:R-:W-:-:S05]  /*0050*/  LOP3.LUT R0, R0, 0xfe, RZ, 0xc0, !PT ;  /* 0x000000fe00007812 */ /* 0x000fca00078ec0ff */
[----:B---3--:R-:W-:-:S04]  /*0060*/  IMAD R5, R5, 0x100, R0 ;  /* 0x0000010005057824 */ /* 0x008fc800078e0200 */
[C---:B------:R-:W-:Y:S01]  /*0070*/  VIADD R0, R5.reuse, 0x1 ;  /* 0x0000000105007836 */ /* 0x040fe20000000000 */
[----:B------:R-:W-:Y:S01]  /*0080*/  I2FP.F32.S32 R4, R5 ;  /* 0x0000000500047245 */ /* 0x000fe20000201400 */
[C---:B--2---:R-:W-:Y:S01]  /*0090*/  IMAD.WIDE R2, R5.reuse, 0x8, R2 ;  /* 0x0000000805027825 */ /* 0x044fe200078e0202 */
[----:B------:R-:W-:Y:S02]  /*00a0*/  ISETP.GE.AND P0, PT, R5, 0x100, PT ;  /* 0x000001000500780c */ /* 0x000fe40003f06270 */
[----:B------:R-:W-:Y:S01]  /*00b0*/  I2FP.F32.S32 R0, R0 ;  /* 0x0000000000007245 */ /* 0x000fe20000201400 */
[----:B------:R-:W-:-:S04]  /*00c0*/  FMUL R4, R4, 0.5 ;  /* 0x3f00000004047820 */ /* 0x000fc80000400000 */
[----:B------:R-:W-:Y:S02]  /*00d0*/  FMUL R0, R0, 0.5 ;  /* 0x3f00000000007820 */ /* 0x000fe40000400000 */
[----:B------:R-:W1:Y:S08]  /*00e0*/  F2I.TRUNC.NTZ R4, R4 ;  /* 0x0000000400047305 */ /* 0x000e70000020f100 */
[----:B------:R-:W2:Y:S01]  /*00f0*/  F2I.TRUNC.NTZ R6, R0 ;  /* 0x0000000000067305 */ /* 0x000ea2000020f100 */
[----:B-1----:R-:W-:-:S02]  /*0100*/  SHF.R.S32.HI R5, RZ, 0x1f, R4 ;  /* 0x0000001fff057819 */ /* 0x002fc40000011404 */
[----:B--2---:R-:W-:Y:S01]  /*0110*/  SHF.R.S32.HI R7, RZ, 0x1f, R6 ;  /* 0x0000001fff077819 */ /* 0x004fe20000011406 */
[----:B------:R-:W-:Y:S06]  /*0120*/  @P0 EXIT ;  /* 0x000000000000094d */ /* 0x000fec0003800000 */
[----:B------:R-:W-:Y:S02]  /*0130*/  ULDC.64 UR4, c[0x0][0x208] ;  /* 0x0000820000047ab9 */ /* 0x000fe40000000a00 */
[----:B------:R-:W-:Y:S01]  /*0140*/  STG.E.128 desc[UR4][R2.64], R4 ;  /* 0x0000000402007986 */ /* 0x000fe2000c101d04 */
[----:B------:R-:W-:Y:S05]  /*0150*/  EXIT ;  /* 0x000000000000794d */ /* 0x000fea0003800000 */
.L_x_0:
[----:B------:R-:W-:-:S00]  /*0160*/  BRA `(.L_x_0) ;  /* 0xfffffffc00fc7947 */ /* 0x000fc0000383ffff */
[----:B------:R-:W-:-:S00]  /*0170*/  NOP ;  /* 0x0000000000007918 */ /* 0x000fc00000000000 */
        /* <DEDUP_REMOVED lines=8> */
.L_x_1:


//--------------------- .nv.constant0.triton_poi_fused__to_copy_add_arange_mul_8 --------------------------
	.section	.nv.constant0.triton_poi_fused__to_copy_add_arange_mul_8,"a",@progbits
	.sectionflags	@""
	.align	4
.nv.constant0.triton_poi_fused__to_copy_add_arange_mul_8:
	.zero		540
